//
// Generated by NVIDIA NVVM Compiler
//
// Compiler Build ID: CL-36424714
// Cuda compilation tools, release 13.0, V13.0.88
// Based on NVVM 20.0.0
//

.version 9.0
.target sm_100
.address_size 64

	// .globl	_Z15set_prior_probsILi13ELi2ELi10EEvPf

.visible .entry _Z15set_prior_probsILi13ELi2ELi10EEvPf(
	.param .u64 .ptr .align 1 _Z15set_prior_probsILi13ELi2ELi10EEvPf_param_0
)
{
	.reg .pred 	%p<27>;
	.reg .b32 	%r<31>;
	.reg .b32 	%f<52>;
	.reg .b64 	%rd<5>;

	ld.param.u64 	%rd1, [_Z15set_prior_probsILi13ELi2ELi10EEvPf_param_0];
	mov.u32 	%r1, %ctaid.x;
	mov.u32 	%r2, %ntid.x;
	mov.u32 	%r3, %tid.x;
	mad.lo.s32 	%r4, %r1, %r2, %r3;
	and.b32  	%r5, %r4, 1;
	setp.eq.b32 	%p1, %r5, 1;
	selp.f32 	%f1, 0f3F666666, 0f3DCCCCCD, %p1;
	and.b32  	%r6, %r4, 2;
	setp.eq.s32 	%p2, %r6, 0;
	selp.f32 	%f2, 0f3DCCCCCD, 0f3F666666, %p2;
	mul.f32 	%f3, %f1, %f2;
	and.b32  	%r7, %r4, 4;
	setp.eq.s32 	%p3, %r7, 0;
	selp.f32 	%f4, 0f3DCCCCCD, 0f3F666666, %p3;
	mul.f32 	%f5, %f3, %f4;
	and.b32  	%r8, %r4, 8;
	setp.eq.s32 	%p4, %r8, 0;
	selp.f32 	%f6, 0f3DCCCCCD, 0f3F666666, %p4;
	mul.f32 	%f7, %f5, %f6;
	and.b32  	%r9, %r4, 16;
	setp.eq.s32 	%p5, %r9, 0;
	selp.f32 	%f8, 0f3DCCCCCD, 0f3F666666, %p5;
	mul.f32 	%f9, %f7, %f8;
	and.b32  	%r10, %r4, 32;
	setp.eq.s32 	%p6, %r10, 0;
	selp.f32 	%f10, 0f3DCCCCCD, 0f3F666666, %p6;
	mul.f32 	%f11, %f9, %f10;
	and.b32  	%r11, %r4, 64;
	setp.eq.s32 	%p7, %r11, 0;
	selp.f32 	%f12, 0f3DCCCCCD, 0f3F666666, %p7;
	mul.f32 	%f13, %f11, %f12;
	and.b32  	%r12, %r4, 128;
	setp.eq.s32 	%p8, %r12, 0;
	selp.f32 	%f14, 0f3DCCCCCD, 0f3F666666, %p8;
	mul.f32 	%f15, %f13, %f14;
	and.b32  	%r13, %r4, 256;
	setp.eq.s32 	%p9, %r13, 0;
	selp.f32 	%f16, 0f3DCCCCCD, 0f3F666666, %p9;
	mul.f32 	%f17, %f15, %f16;
	and.b32  	%r14, %r4, 512;
	setp.eq.s32 	%p10, %r14, 0;
	selp.f32 	%f18, 0f3DCCCCCD, 0f3F666666, %p10;
	mul.f32 	%f19, %f17, %f18;
	and.b32  	%r15, %r4, 1024;
	setp.eq.s32 	%p11, %r15, 0;
	selp.f32 	%f20, 0f3DCCCCCD, 0f3F666666, %p11;
	mul.f32 	%f21, %f19, %f20;
	and.b32  	%r16, %r4, 2048;
	setp.eq.s32 	%p12, %r16, 0;
	selp.f32 	%f22, 0f3DCCCCCD, 0f3F666666, %p12;
	mul.f32 	%f23, %f21, %f22;
	and.b32  	%r17, %r4, 4096;
	setp.eq.s32 	%p13, %r17, 0;
	selp.f32 	%f24, 0f3DCCCCCD, 0f3F666666, %p13;
	mul.f32 	%f25, %f23, %f24;
	and.b32  	%r18, %r4, 8192;
	setp.eq.s32 	%p14, %r18, 0;
	selp.f32 	%f26, 0f3DCCCCCD, 0f3F666666, %p14;
	mul.f32 	%f27, %f25, %f26;
	and.b32  	%r19, %r4, 16384;
	setp.eq.s32 	%p15, %r19, 0;
	selp.f32 	%f28, 0f3DCCCCCD, 0f3F666666, %p15;
	mul.f32 	%f29, %f27, %f28;
	and.b32  	%r20, %r4, 32768;
	setp.eq.s32 	%p16, %r20, 0;
	selp.f32 	%f30, 0f3DCCCCCD, 0f3F666666, %p16;
	mul.f32 	%f31, %f29, %f30;
	and.b32  	%r21, %r4, 65536;
	setp.eq.s32 	%p17, %r21, 0;
	selp.f32 	%f32, 0f3DCCCCCD, 0f3F666666, %p17;
	mul.f32 	%f33, %f31, %f32;
	and.b32  	%r22, %r4, 131072;
	setp.eq.s32 	%p18, %r22, 0;
	selp.f32 	%f34, 0f3DCCCCCD, 0f3F666666, %p18;
	mul.f32 	%f35, %f33, %f34;
	and.b32  	%r23, %r4, 262144;
	setp.eq.s32 	%p19, %r23, 0;
	selp.f32 	%f36, 0f3DCCCCCD, 0f3F666666, %p19;
	mul.f32 	%f37, %f35, %f36;
	and.b32  	%r24, %r4, 524288;
	setp.eq.s32 	%p20, %r24, 0;
	selp.f32 	%f38, 0f3DCCCCCD, 0f3F666666, %p20;
	mul.f32 	%f39, %f37, %f38;
	and.b32  	%r25, %r4, 1048576;
	setp.eq.s32 	%p21, %r25, 0;
	selp.f32 	%f40, 0f3DCCCCCD, 0f3F666666, %p21;
	mul.f32 	%f41, %f39, %f40;
	and.b32  	%r26, %r4, 2097152;
	setp.eq.s32 	%p22, %r26, 0;
	selp.f32 	%f42, 0f3DCCCCCD, 0f3F666666, %p22;
	mul.f32 	%f43, %f41, %f42;
	and.b32  	%r27, %r4, 4194304;
	setp.eq.s32 	%p23, %r27, 0;
	selp.f32 	%f44, 0f3DCCCCCD, 0f3F666666, %p23;
	mul.f32 	%f45, %f43, %f44;
	and.b32  	%r28, %r4, 8388608;
	setp.eq.s32 	%p24, %r28, 0;
	selp.f32 	%f46, 0f3DCCCCCD, 0f3F666666, %p24;
	mul.f32 	%f47, %f45, %f46;
	and.b32  	%r29, %r4, 16777216;
	setp.eq.s32 	%p25, %r29, 0;
	selp.f32 	%f48, 0f3DCCCCCD, 0f3F666666, %p25;
	mul.f32 	%f49, %f47, %f48;
	and.b32  	%r30, %r4, 33554432;
	setp.eq.s32 	%p26, %r30, 0;
	selp.f32 	%f50, 0f3DCCCCCD, 0f3F666666, %p26;
	mul.f32 	%f51, %f49, %f50;
	cvta.to.global.u64 	%rd2, %rd1;
	mul.wide.s32 	%rd3, %r4, 4;
	add.s64 	%rd4, %rd2, %rd3;
	st.global.f32 	[%rd4], %f51;
	ret;

}
	// .globl	_Z4BBPAILi13ELi2EEvPKfPf
.visible .entry _Z4BBPAILi13ELi2EEvPKfPf(
	.param .u64 .ptr .align 1 _Z4BBPAILi13ELi2EEvPKfPf_param_0,
	.param .u64 .ptr .align 1 _Z4BBPAILi13ELi2EEvPKfPf_param_1
)
{
	.local .align 16 .b8 	__local_depot1[16];
	.reg .b64 	%SP;
	.reg .b64 	%SPL;
	.reg .pred 	%p<11>;
	.reg .b32 	%r<26>;
	.reg .b32 	%f<34>;
	.reg .b64 	%rd<46>;
	.reg .b64 	%fd<16>;

	mov.u64 	%SPL, __local_depot1;
	ld.param.u64 	%rd6, [_Z4BBPAILi13ELi2EEvPKfPf_param_0];
	ld.param.u64 	%rd5, [_Z4BBPAILi13ELi2EEvPKfPf_param_1];
	cvta.to.global.u64 	%rd7, %rd6;
	add.u64 	%rd1, %SPL, 0;
	mov.b32 	%r25, 0;
	st.local.v4.u32 	[%rd1], {%r25, %r25, %r25, %r25};
	mov.u32 	%r5, %ctaid.x;
	mov.u32 	%r6, %ntid.x;
	mov.u32 	%r7, %tid.x;
	mad.lo.s32 	%r1, %r5, %r6, %r7;
	add.s64 	%rd45, %rd7, 16;
$L__BB1_1:
	and.b32  	%r8, %r25, %r1;
	setp.lt.s32 	%p1, %r8, %r1;
	selp.u64 	%rd9, 1, 0, %p1;
	shr.u32 	%r9, %r25, 13;
	and.b32  	%r10, %r9, %r1;
	setp.lt.s32 	%p2, %r10, %r1;
	selp.b64 	%rd10, 2, 0, %p2;
	or.b64  	%rd11, %rd10, %rd9;
	ld.global.f32 	%f1, [%rd45+-16];
	shl.b64 	%rd12, %rd11, 2;
	add.s64 	%rd13, %rd1, %rd12;
	ld.local.f32 	%f2, [%rd13];
	add.f32 	%f3, %f1, %f2;
	st.local.f32 	[%rd13], %f3;
	add.s32 	%r11, %r25, 1;
	and.b32  	%r12, %r11, %r1;
	setp.lt.s32 	%p3, %r12, %r1;
	selp.u64 	%rd14, 1, 0, %p3;
	or.b64  	%rd15, %rd10, %rd14;
	ld.global.f32 	%f4, [%rd45+-12];
	shl.b64 	%rd16, %rd15, 2;
	add.s64 	%rd17, %rd1, %rd16;
	ld.local.f32 	%f5, [%rd17];
	add.f32 	%f6, %f4, %f5;
	st.local.f32 	[%rd17], %f6;
	add.s32 	%r13, %r25, 2;
	and.b32  	%r14, %r13, %r1;
	setp.lt.s32 	%p4, %r14, %r1;
	selp.u64 	%rd18, 1, 0, %p4;
	or.b64  	%rd19, %rd10, %rd18;
	ld.global.f32 	%f7, [%rd45+-8];
	shl.b64 	%rd20, %rd19, 2;
	add.s64 	%rd21, %rd1, %rd20;
	ld.local.f32 	%f8, [%rd21];
	add.f32 	%f9, %f7, %f8;
	st.local.f32 	[%rd21], %f9;
	add.s32 	%r15, %r25, 3;
	and.b32  	%r16, %r15, %r1;
	setp.lt.s32 	%p5, %r16, %r1;
	selp.u64 	%rd22, 1, 0, %p5;
	or.b64  	%rd23, %rd10, %rd22;
	ld.global.f32 	%f10, [%rd45+-4];
	shl.b64 	%rd24, %rd23, 2;
	add.s64 	%rd25, %rd1, %rd24;
	ld.local.f32 	%f11, [%rd25];
	add.f32 	%f12, %f10, %f11;
	st.local.f32 	[%rd25], %f12;
	add.s32 	%r17, %r25, 4;
	and.b32  	%r18, %r17, %r1;
	setp.lt.s32 	%p6, %r18, %r1;
	selp.u64 	%rd26, 1, 0, %p6;
	or.b64  	%rd27, %rd10, %rd26;
	ld.global.f32 	%f13, [%rd45];
	shl.b64 	%rd28, %rd27, 2;
	add.s64 	%rd29, %rd1, %rd28;
	ld.local.f32 	%f14, [%rd29];
	add.f32 	%f15, %f13, %f14;
	st.local.f32 	[%rd29], %f15;
	add.s32 	%r19, %r25, 5;
	and.b32  	%r20, %r19, %r1;
	setp.lt.s32 	%p7, %r20, %r1;
	selp.u64 	%rd30, 1, 0, %p7;
	or.b64  	%rd31, %rd10, %rd30;
	ld.global.f32 	%f16, [%rd45+4];
	shl.b64 	%rd32, %rd31, 2;
	add.s64 	%rd33, %rd1, %rd32;
	ld.local.f32 	%f17, [%rd33];
	add.f32 	%f18, %f16, %f17;
	st.local.f32 	[%rd33], %f18;
	add.s32 	%r21, %r25, 6;
	and.b32  	%r22, %r21, %r1;
	setp.lt.s32 	%p8, %r22, %r1;
	selp.u64 	%rd34, 1, 0, %p8;
	or.b64  	%rd35, %rd10, %rd34;
	ld.global.f32 	%f19, [%rd45+8];
	shl.b64 	%rd36, %rd35, 2;
	add.s64 	%rd37, %rd1, %rd36;
	ld.local.f32 	%f20, [%rd37];
	add.f32 	%f21, %f19, %f20;
	st.local.f32 	[%rd37], %f21;
	add.s32 	%r23, %r25, 7;
	and.b32  	%r24, %r23, %r1;
	setp.lt.s32 	%p9, %r24, %r1;
	selp.u64 	%rd38, 1, 0, %p9;
	or.b64  	%rd39, %rd10, %rd38;
	ld.global.f32 	%f22, [%rd45+12];
	shl.b64 	%rd40, %rd39, 2;
	add.s64 	%rd41, %rd1, %rd40;
	ld.local.f32 	%f23, [%rd41];
	add.f32 	%f24, %f22, %f23;
	st.local.f32 	[%rd41], %f24;
	add.s64 	%rd45, %rd45, 32;
	add.s32 	%r25, %r25, 8;
	setp.ne.s32 	%p10, %r25, 67108864;
	@%p10 bra 	$L__BB1_1;
	ld.local.v4.f32 	{%f25, %f26, %f27, %f28}, [%rd1];
	add.f32 	%f29, %f25, 0fBE800000;
	abs.f32 	%f30, %f29;
	cvt.f64.f32 	%fd1, %f26;
	add.f64 	%fd2, %fd1, 0dBFD0000000000000;
	abs.f64 	%fd3, %fd2;
	cvt.f64.f32 	%fd4, %f30;
	add.f64 	%fd5, %fd3, %fd4;
	cvt.rn.f32.f64 	%f31, %fd5;
	cvt.f64.f32 	%fd6, %f27;
	add.f64 	%fd7, %fd6, 0dBFD0000000000000;
	abs.f64 	%fd8, %fd7;
	cvt.f64.f32 	%fd9, %f31;
	add.f64 	%fd10, %fd8, %fd9;
	cvt.rn.f32.f64 	%f32, %fd10;
	cvt.f64.f32 	%fd11, %f28;
	add.f64 	%fd12, %fd11, 0dBFD0000000000000;
	abs.f64 	%fd13, %fd12;
	cvt.f64.f32 	%fd14, %f32;
	add.f64 	%fd15, %fd13, %fd14;
	cvt.rn.f32.f64 	%f33, %fd15;
	cvta.to.global.u64 	%rd42, %rd5;
	mul.wide.s32 	%rd43, %r1, 4;
	add.s64 	%rd44, %rd42, %rd43;
	st.global.f32 	[%rd44], %f33;
	ret;

}


// ===== COMPILED SASS (sm_100) =====

	.target	sm_100

	.elftype	@"ET_EXEC"


//--------------------- .note.nv.tkinfo           --------------------------
	.section	.note.nv.tkinfo,"",@"SHT_NOTE"
	.sectionflags	@"SHF_NOTE_NV_TKINFO"
	.tkinfo
        /*0018*/ 	.word	0x00000002
        /*0030*/ 	.string	""
        /*0030*/ 	.string	"ptxas"
        /*0030*/ 	.string	"Cuda compilation tools, release 13.0, V13.0.88"
        /*0030*/ 	.string	"Build cuda_13.0.r13.0/compiler.36424714_0"
        /*0030*/ 	.string	"-arch sm_100 -m 64 "



//--------------------- .note.nv.cuinfo           --------------------------
	.section	.note.nv.cuinfo,"",@"SHT_NOTE"
	.sectionflags	@"SHF_NOTE_NV_CUINFO"
        /*0018*/ 	.short	0x0002
        /*001a*/ 	.short	0x0064
        /*001c*/ 	.short	0x0082
	.zero		2


//--------------------- .nv.info                  --------------------------
	.section	.nv.info,"",@"SHT_CUDA_INFO"
	.align	4


	//----- nvinfo : EIATTR_REGCOUNT
	.align		4
        /*0000*/ 	.byte	0x04, 0x2f
        /*0002*/ 	.short	(.L_1 - .L_0)
	.align		4
.L_0:
        /*0004*/ 	.word	index@(_Z15set_prior_probsILi13ELi2ELi10EEvPf)
        /*0008*/ 	.word	0x0000000b


	//----- nvinfo : EIATTR_FRAME_SIZE
	.align		4
.L_1:
        /*000c*/ 	.byte	0x04, 0x11
        /*000e*/ 	.short	(.L_3 - .L_2)
	.align		4
.L_2:
        /*0010*/ 	.word	index@(_Z15set_prior_probsILi13ELi2ELi10EEvPf)
        /*0014*/ 	.word	0x00000000


	//----- nvinfo : EIATTR_REGCOUNT
	.align		4
.L_3:
        /*0018*/ 	.byte	0x04, 0x2f
        /*001a*/ 	.short	(.L_5 - .L_4)
	.align		4
.L_4:
        /*001c*/ 	.word	index@(_Z4BBPAILi13ELi2EEvPKfPf)
        /*0020*/ 	.word	0x00000016


	//----- nvinfo : EIATTR_FRAME_SIZE
	.align		4
.L_5:
        /*0024*/ 	.byte	0x04, 0x11
        /*0026*/ 	.short	(.L_7 - .L_6)
	.align		4
.L_6:
        /*0028*/ 	.word	index@(_Z4BBPAILi13ELi2EEvPKfPf)
        /*002c*/ 	.word	0x00000000


	//----- nvinfo : EIATTR_MIN_STACK_SIZE
	.align		4
.L_7:
        /*0030*/ 	.byte	0x04, 0x12
        /*0032*/ 	.short	(.L_9 - .L_8)
	.align		4
.L_8:
        /*0034*/ 	.word	index@(_Z4BBPAILi13ELi2EEvPKfPf)
        /*0038*/ 	.word	0x00000000


	//----- nvinfo : EIATTR_MIN_STACK_SIZE
	.align		4
.L_9:
        /*003c*/ 	.byte	0x04, 0x12
        /*003e*/ 	.short	(.L_11 - .L_10)
	.align		4
.L_10:
        /*0040*/ 	.word	index@(_Z15set_prior_probsILi13ELi2ELi10EEvPf)
        /*0044*/ 	.word	0x00000000
.L_11:


//--------------------- .nv.compat                --------------------------
	.section	.nv.compat,"",@"SHT_CUDA_COMPAT_INFO"
	.align	4
        /*0000*/ 	.byte	0x02, 0x09, 0x00, 0x00, 0x02, 0x02, 0x01, 0x00, 0x02, 0x05, 0x05, 0x00, 0x03, 0x07, 0x01, 0x01
        /*0010*/ 	.byte	0x02, 0x03, 0x00, 0x00, 0x02, 0x06, 0x01, 0x00, 0x04, 0x0b, 0x08, 0x00, 0x01, 0x00, 0x00, 0x00
        /*0020*/ 	.byte	0x00, 0x00, 0x00, 0x00


//--------------------- .nv.info._Z4BBPAILi13ELi2EEvPKfPf --------------------------
	.section	.nv.info._Z4BBPAILi13ELi2EEvPKfPf,"",@"SHT_CUDA_INFO"
	.sectionflags	@""
	.align	4


	//----- nvinfo : EIATTR_CUDA_API_VERSION
	.align		4
        /*0000*/ 	.byte	0x04, 0x37
        /*0002*/ 	.short	(.L_13 - .L_12)
.L_12:
        /*0004*/ 	.word	0x00000082


	//----- nvinfo : EIATTR_KPARAM_INFO
	.align		4
.L_13:
        /*0008*/ 	.byte	0x04, 0x17
        /*000a*/ 	.short	(.L_15 - .L_14)
.L_14:
        /*000c*/ 	.word	0x00000000
        /*0010*/ 	.short	0x0001
        /*0012*/ 	.short	0x0008
        /*0014*/ 	.byte	0x00, 0xf5, 0x21, 0x00


	//----- nvinfo : EIATTR_KPARAM_INFO
	.align		4
.L_15:
        /*0018*/ 	.byte	0x04, 0x17
        /*001a*/ 	.short	(.L_17 - .L_16)
.L_16:
        /*001c*/ 	.word	0x00000000
        /*0020*/ 	.short	0x0000
        /*0022*/ 	.short	0x0000
        /*0024*/ 	.byte	0x00, 0xf5, 0x21, 0x00


	//----- nvinfo : EIATTR_SPARSE_MMA_MASK
	.align		4
.L_17:
        /*0028*/ 	.byte	0x03, 0x50
        /*002a*/ 	.short	0x0000


	//----- nvinfo : EIATTR_MAXREG_COUNT
	.align		4
        /*002c*/ 	.byte	0x03, 0x1b
        /*002e*/ 	.short	0x00ff


	//----- nvinfo : EIATTR_MERCURY_ISA_VERSION
	.align		4
        /*0030*/ 	.byte	0x03, 0x5f
        /*0032*/ 	.short	0x0101


	//----- nvinfo : EIATTR_VRC_CTA_INIT_COUNT
	.align		4
        /*0034*/ 	.byte	0x02, 0x4a
	.zero		1
	.zero		1


	//----- nvinfo : EIATTR_EXIT_INSTR_OFFSETS
	.align		4
        /*0038*/ 	.byte	0x04, 0x1c
        /*003a*/ 	.short	(.L_19 - .L_18)


	//   ....[0]....
.L_18:
        /*003c*/ 	.word	0x00000ca0


	//----- nvinfo : EIATTR_CBANK_PARAM_SIZE
	.align		4
.L_19:
        /*0040*/ 	.byte	0x03, 0x19
        /*0042*/ 	.short	0x0010


	//----- nvinfo : EIATTR_PARAM_CBANK
	.align		4
        /*0044*/ 	.byte	0x04, 0x0a
        /*0046*/ 	.short	(.L_21 - .L_20)
	.align		4
.L_20:
        /*0048*/ 	.word	index@(.nv.constant0._Z4BBPAILi13ELi2EEvPKfPf)
        /*004c*/ 	.short	0x0380
        /*004e*/ 	.short	0x0010


	//----- nvinfo : EIATTR_SW_WAR
	.align		4
.L_21:
        /*0050*/ 	.byte	0x04, 0x36
        /*0052*/ 	.short	(.L_23 - .L_22)
.L_22:
        /*0054*/ 	.word	0x00000008
.L_23:


//--------------------- .nv.info._Z15set_prior_probsILi13ELi2ELi10EEvPf --------------------------
	.section	.nv.info._Z15set_prior_probsILi13ELi2ELi10EEvPf,"",@"SHT_CUDA_INFO"
	.sectionflags	@""
	.align	4


	//----- nvinfo : EIATTR_CUDA_API_VERSION
	.align		4
        /*0000*/ 	.byte	0x04, 0x37
        /*0002*/ 	.short	(.L_25 - .L_24)
.L_24:
        /*0004*/ 	.word	0x00000082


	//----- nvinfo : EIATTR_KPARAM_INFO
	.align		4
.L_25:
        /*0008*/ 	.byte	0x04, 0x17
        /*000a*/ 	.short	(.L_27 - .L_26)
.L_26:
        /*000c*/ 	.word	0x00000000
        /*0010*/ 	.short	0x0000
        /*0012*/ 	.short	0x0000
        /*0014*/ 	.byte	0x00, 0xf5, 0x21, 0x00


	//----- nvinfo : EIATTR_SPARSE_MMA_MASK
	.align		4
.L_27:
        /*0018*/ 	.byte	0x03, 0x50
        /*001a*/ 	.short	0x0000


	//----- nvinfo : EIATTR_MAXREG_COUNT
	.align		4
        /*001c*/ 	.byte	0x03, 0x1b
        /*001e*/ 	.short	0x00ff


	//----- nvinfo : EIATTR_MERCURY_ISA_VERSION
	.align		4
        /*0020*/ 	.byte	0x03, 0x5f
        /*0022*/ 	.short	0x0101


	//----- nvinfo : EIATTR_VRC_CTA_INIT_COUNT
	.align		4
        /*0024*/ 	.byte	0x02, 0x4a
	.zero		1
	.zero		1


	//----- nvinfo : EIATTR_EXIT_INSTR_OFFSETS
	.align		4
        /*0028*/ 	.byte	0x04, 0x1c
        /*002a*/ 	.short	(.L_29 - .L_28)


	//   ....[0]....
.L_28:
        /*002c*/ 	.word	0x00000460


	//----- nvinfo : EIATTR_CBANK_PARAM_SIZE
	.align		4
.L_29:
        /*0030*/ 	.byte	0x03, 0x19
        /*0032*/ 	.short	0x0008


	//----- nvinfo : EIATTR_PARAM_CBANK
	.align		4
        /*0034*/ 	.byte	0x04, 0x0a
        /*0036*/ 	.short	(.L_31 - .L_30)
	.align		4
.L_30:
        /*0038*/ 	.word	index@(.nv.constant0._Z15set_prior_probsILi13ELi2ELi10EEvPf)
        /*003c*/ 	.short	0x0380
        /*003e*/ 	.short	0x0008


	//----- nvinfo : EIATTR_SW_WAR
	.align		4
.L_31:
        /*0040*/ 	.byte	0x04, 0x36
        /*0042*/ 	.short	(.L_33 - .L_32)
.L_32:
        /*0044*/ 	.word	0x00000008
.L_33:


//--------------------- .nv.callgraph             --------------------------
	.section	.nv.callgraph,"",@"SHT_CUDA_CALLGRAPH"
	.align	4
	.sectionentsize	8
	.align		4
        /*0000*/ 	.word	0x00000000
	.align		4
        /*0004*/ 	.word	0xffffffff
	.align		4
        /*0008*/ 	.word	0x00000000
	.align		4
        /*000c*/ 	.word	0xfffffffe
	.align		4
        /*0010*/ 	.word	0x00000000
	.align		4
        /*0014*/ 	.word	0xfffffffd
	.align		4
        /*0018*/ 	.word	0x00000000
	.align		4
        /*001c*/ 	.word	0xfffffffc


//--------------------- .text._Z4BBPAILi13ELi2EEvPKfPf --------------------------
	.section	.text._Z4BBPAILi13ELi2EEvPKfPf,"ax",@progbits
	.align	128
        .global         _Z4BBPAILi13ELi2EEvPKfPf
        .type           _Z4BBPAILi13ELi2EEvPKfPf,@function
        .size           _Z4BBPAILi13ELi2EEvPKfPf,(.L_x_3 - _Z4BBPAILi13ELi2EEvPKfPf)
        .other          _Z4BBPAILi13ELi2EEvPKfPf,@"STO_CUDA_ENTRY STV_DEFAULT"
_Z4BBPAILi13ELi2EEvPKfPf:
.text._Z4BBPAILi13ELi2EEvPKfPf:
[----:B------:R-:W-:Y:S01]  /*0000*/  LDC R1, c[0x0][0x37c] ;  /* 0x0000df00ff017b82 */ /* 0x000fe20000000800 */
[----:B------:R-:W0:Y:S01]  /*0010*/  S2R R3, SR_TID.X ;  /* 0x0000000000037919 */ /* 0x000e220000002100 */
[----:B------:R-:W1:Y:S06]  /*0020*/  LDCU.64 UR4, c[0x0][0x380] ;  /* 0x00007000ff0477ac */ /* 0x000e6c0008000a00 */
[----:B------:R-:W0:Y:S01]  /*0030*/  S2UR UR8, SR_CTAID.X ;  /* 0x00000000000879c3 */ /* 0x000e220000002500 */
[----:B------:R-:W-:Y:S01]  /*0040*/  CS2R R6, SRZ ;  /* 0x0000000000067805 */ /* 0x000fe2000001ff00 */
[----:B------:R-:W-:Y:S01]  /*0050*/  IMAD.MOV.U32 R0, RZ, RZ, RZ ;  /* 0x000000ffff007224 */ /* 0x000fe200078e00ff */
[----:B------:R-:W2:Y:S05]  /*0060*/  LDCU.64 UR6, c[0x0][0x358] ;  /* 0x00006b00ff0677ac */ /* 0x000eaa0008000a00 */
[----:B------:R-:W0:Y:S01]  /*0070*/  LDC R2, c[0x0][0x360] ;  /* 0x0000d800ff027b82 */ /* 0x000e220000000800 */
[----:B-1----:R-:W-:-:S04]  /*0080*/  UIADD3 UR4, UP0, UPT, UR4, 0x10, URZ ;  /* 0x0000001004047890 */ /* 0x002fc8000ff1e0ff */
[----:B------:R-:W-:Y:S02]  /*0090*/  UIADD3.X UR5, UPT, UPT, URZ, UR5, URZ, UP0, !UPT ;  /* 0x00000005ff057290 */ /* 0x000fe400087fe4ff */
[----:B------:R-:W-:Y:S01]  /*00a0*/  IMAD.U32 R4, RZ, RZ, UR4 ;  /* 0x00000004ff047e24 */ /* 0x000fe2000f8e00ff */
[----:B------:R-:W-:-:S03]  /*00b0*/  UMOV UR4, URZ ;  /* 0x000000ff00047c82 */ /* 0x000fc60008000000 */
[----:B------:R-:W-:Y:S02]  /*00c0*/  IMAD.U32 R5, RZ, RZ, UR5 ;  /* 0x00000005ff057e24 */ /* 0x000fe4000f8e00ff */
[----:B0-----:R-:W-:Y:S02]  /*00d0*/  IMAD R2, R2, UR8, R3 ;  /* 0x0000000802027c24 */ /* 0x001fe4000f8e0203 */
[----:B--2---:R-:W-:-:S07]  /*00e0*/  IMAD.MOV.U32 R3, RZ, RZ, RZ ;  /* 0x000000ffff037224 */ /* 0x004fce00078e00ff */
.L_x_0:
[----:B------:R-:W2:Y:S04]  /*00f0*/  LDG.E R16, desc[UR6][R4.64+-0x10] ;  /* 0xfffff00604107981 */ /* 0x000ea8000c1e1900 */
[----:B------:R-:W3:Y:S04]  /*0100*/  LDG.E R15, desc[UR6][R4.64+-0xc] ;  /* 0xfffff406040f7981 */ /* 0x000ee8000c1e1900 */
[----:B------:R-:W4:Y:S04]  /*0110*/  LDG.E R14, desc[UR6][R4.64+-0x8] ;  /* 0xfffff806040e7981 */ /* 0x000f28000c1e1900 */
[----:B------:R-:W5:Y:S04]  /*0120*/  LDG.E R13, desc[UR6][R4.64+-0x4] ;  /* 0xfffffc06040d7981 */ /* 0x000f68000c1e1900 */
[----:B------:R-:W5:Y:S04]  /*0130*/  LDG.E R11, desc[UR6][R4.64] ;  /* 0x00000006040b7981 */ /* 0x000f68000c1e1900 */
[----:B------:R-:W5:Y:S04]  /*0140*/  LDG.E R10, desc[UR6][R4.64+0x4] ;  /* 0x00000406040a7981 */ /* 0x000f68000c1e1900 */
[----:B------:R-:W5:Y:S04]  /*0150*/  LDG.E R9, desc[UR6][R4.64+0x8] ;  /* 0x0000080604097981 */ /* 0x000f68000c1e1900 */
[----:B------:R0:W5:Y:S01]  /*0160*/  LDG.E R8, desc[UR6][R4.64+0xc] ;  /* 0x00000c0604087981 */ /* 0x000162000c1e1900 */
[----:B------:R-:W-:-:S02]  /*0170*/  USHF.R.U32.HI UR5, URZ, 0xd, UR4 ;  /* 0x0000000dff057899 */ /* 0x000fc40008011604 */
[----:B------:R-:W-:-:S04]  /*0180*/  LOP3.LUT R17, R2, UR4, RZ, 0xc0, !PT ;  /* 0x0000000402117c12 */ /* 0x000fc8000f8ec0ff */
[-C--:B------:R-:W-:Y:S02]  /*0190*/  ISETP.GE.AND P0, PT, R17, R2.reuse, PT ;  /* 0x000000021100720c */ /* 0x080fe40003f06270 */
[----:B------:R-:W-:Y:S01]  /*01a0*/  LOP3.LUT R19, R2, UR5, RZ, 0xc0, !PT ;  /* 0x0000000502137c12 */ /* 0x000fe2000f8ec0ff */
[----:B------:R-:W-:Y:S01]  /*01b0*/  UIADD3 UR5, UPT, UPT, UR4, 0x1, URZ ;  /* 0x0000000104057890 */ /* 0x000fe2000fffe0ff */
[----:B------:R-:W-:Y:S02]  /*01c0*/  SEL R17, RZ, 0x1, P0 ;  /* 0x00000001ff117807 */ /* 0x000fe40000000000 */
[----:B------:R-:W-:-:S04]  /*01d0*/  ISETP.GE.AND P1, PT, R19, R2, PT ;  /* 0x000000021300720c */ /* 0x000fc80003f26270 */
[----:B------:R-:W-:-:S04]  /*01e0*/  SEL R12, RZ, 0x2, P1 ;  /* 0x00000002ff0c7807 */ /* 0x000fc80000800000 */
[----:B------:R-:W-:Y:S02]  /*01f0*/  LOP3.LUT R18, R12, R17, RZ, 0xfc, !PT ;  /* 0x000000110c127212 */ /* 0x000fe400078efcff */
[----:B------:R-:W-:Y:S01]  /*0200*/  LOP3.LUT R17, R2, UR5, RZ, 0xc0, !PT ;  /* 0x0000000502117c12 */ /* 0x000fe2000f8ec0ff */
[----:B------:R-:W-:Y:S02]  /*0210*/  UIADD3 UR5, UPT, UPT, UR4, 0x2, URZ ;  /* 0x0000000204057890 */ /* 0x000fe4000fffe0ff */
[----:B------:R-:W-:Y:S01]  /*0220*/  IMAD.SHL.U32 R18, R18, 0x4, RZ ;  /* 0x0000000412127824 */ /* 0x000fe200078e00ff */
[----:B------:R-:W-:-:S04]  /*0230*/  ISETP.GE.AND P1, PT, R17, R2, PT ;  /* 0x000000021100720c */ /* 0x000fc80003f26270 */
[C---:B------:R-:W-:Y:S02]  /*0240*/  ISETP.EQ.AND P3, PT, R18.reuse, RZ, PT ;  /* 0x000000ff1200720c */ /* 0x040fe40003f62270 */
[C---:B------:R-:W-:Y:S02]  /*0250*/  ISETP.EQ.AND P5, PT, R18.reuse, 0x4, PT ;  /* 0x000000041200780c */ /* 0x040fe40003fa2270 */
[C---:B------:R-:W-:Y:S02]  /*0260*/  ISETP.EQ.AND P0, PT, R18.reuse, 0x8, PT ;  /* 0x000000081200780c */ /* 0x040fe40003f02270 */
[----:B------:R-:W-:Y:S02]  /*0270*/  ISETP.EQ.AND P2, PT, R18, 0xc, PT ;  /* 0x0000000c1200780c */ /* 0x000fe40003f42270 */
[----:B------:R-:W-:-:S04]  /*0280*/  SEL R19, RZ, 0x1, P1 ;  /* 0x00000001ff137807 */ /* 0x000fc80000800000 */
[----:B------:R-:W-:Y:S01]  /*0290*/  LOP3.LUT R18, R12, R19, RZ, 0xfc, !PT ;  /* 0x000000130c127212 */ /* 0x000fe200078efcff */
[----:B------:R-:W-:Y:S02]  /*02a0*/  @P3 IMAD.MOV.U32 R17, RZ, RZ, R6 ;  /* 0x000000ffff113224 */ /* 0x000fe400078e0006 */
[----:B------:R-:W-:Y:S02]  /*02b0*/  @P5 IMAD.MOV.U32 R17, RZ, RZ, R7 ;  /* 0x000000ffff115224 */ /* 0x000fe400078e0007 */
[----:B------:R-:W-:Y:S01]  /*02c0*/  @P0 MOV R17, R3 ;  /* 0x0000000300110202 */ /* 0x000fe20000000f00 */
[----:B------:R-:W-:Y:S02]  /*02d0*/  IMAD.SHL.U32 R18, R18, 0x4, RZ ;  /* 0x0000000412127824 */ /* 0x000fe400078e00ff */
[----:B------:R-:W-:-:S03]  /*02e0*/  @P2 IMAD.MOV.U32 R17, RZ, RZ, R0 ;  /* 0x000000ffff112224 */ /* 0x000fc600078e0000 */
[C---:B------:R-:W-:Y:S02]  /*02f0*/  ISETP.EQ.AND P6, PT, R18.reuse, RZ, PT ;  /* 0x000000ff1200720c */ /* 0x040fe40003fc2270 */
[C---:B------:R-:W-:Y:S02]  /*0300*/  ISETP.EQ.AND P1, PT, R18.reuse, 0x4, PT ;  /* 0x000000041200780c */ /* 0x040fe40003f22270 */
[----:B------:R-:W-:Y:S01]  /*0310*/  ISETP.EQ.AND P4, PT, R18, 0x8, PT ;  /* 0x000000081200780c */ /* 0x000fe20003f82270 */
[----:B--2---:R-:W-:Y:S01]  /*0320*/  FADD R16, R16, R17 ;  /* 0x0000001110107221 */ /* 0x004fe20000000000 */
[----:B------:R-:W-:Y:S01]  /*0330*/  LOP3.LUT R17, R2, UR5, RZ, 0xc0, !PT ;  /* 0x0000000502117c12 */ /* 0x000fe2000f8ec0ff */
[----:B------:R-:W-:Y:S02]  /*0340*/  UIADD3 UR5, UPT, UPT, UR4, 0x3, URZ ;  /* 0x0000000304057890 */ /* 0x000fe4000fffe0ff */
[--C-:B------:R-:W-:Y:S01]  /*0350*/  @P5 IMAD.MOV.U32 R7, RZ, RZ, R16.reuse ;  /* 0x000000ffff075224 */ /* 0x100fe200078e0010 */
[----:B------:R-:W-:Y:S01]  /*0360*/  ISETP.EQ.AND P5, PT, R18, 0xc, PT ;  /* 0x0000000c1200780c */ /* 0x000fe20003fa2270 */
[--C-:B------:R-:W-:Y:S01]  /*0370*/  @P3 IMAD.MOV.U32 R6, RZ, RZ, R16.reuse ;  /* 0x000000ffff063224 */ /* 0x100fe200078e0010 */
[----:B------:R-:W-:Y:S01]  /*0380*/  ISETP.GE.AND P3, PT, R17, R2, PT ;  /* 0x000000021100720c */ /* 0x000fe20003f66270 */
[----:B------:R-:W-:-:S02]  /*0390*/  @P0 IMAD.MOV.U32 R3, RZ, RZ, R16 ;  /* 0x000000ffff030224 */ /* 0x000fc400078e0010 */
[----:B------:R-:W-:Y:S01]  /*03a0*/  @P2 IMAD.MOV.U32 R0, RZ, RZ, R16 ;  /* 0x000000ffff002224 */ /* 0x000fe200078e0010 */
[----:B------:R-:W-:Y:S01]  /*03b0*/  SEL R17, RZ, 0x1, P3 ;  /* 0x00000001ff117807 */ /* 0x000fe20001800000 */
[----:B------:R-:W-:Y:S01]  /*03c0*/  @P6 IMAD.MOV.U32 R18, RZ, RZ, R6 ;  /* 0x000000ffff126224 */ /* 0x000fe200078e0006 */
[----:B------:R-:W-:Y:S01]  /*03d0*/  @P1 MOV R18, R7 ;  /* 0x0000000700121202 */ /* 0x000fe20000000f00 */
[----:B------:R-:W-:Y:S01]  /*03e0*/  @P4 IMAD.MOV.U32 R18, RZ, RZ, R3 ;  /* 0x000000ffff124224 */ /* 0x000fe200078e0003 */
[----:B------:R-:W-:-:S03]  /*03f0*/  LOP3.LUT R17, R12, R17, RZ, 0xfc, !PT ;  /* 0x000000110c117212 */ /* 0x000fc600078efcff */
[----:B------:R-:W-:Y:S02]  /*0400*/  @P5 IMAD.MOV.U32 R18, RZ, RZ, R0 ;  /* 0x000000ffff125224 */ /* 0x000fe400078e0000 */
[----:B------:R-:W-:Y:S01]  /*0410*/  IMAD.SHL.U32 R16, R17, 0x4, RZ ;  /* 0x0000000411107824 */ /* 0x000fe200078e00ff */
[----:B------:R-:W-:Y:S01]  /*0420*/  LOP3.LUT R17, R2, UR5, RZ, 0xc0, !PT ;  /* 0x0000000502117c12 */ /* 0x000fe2000f8ec0ff */
[----:B---3--:R-:W-:Y:S01]  /*0430*/  FADD R15, R15, R18 ;  /* 0x000000120f0f7221 */ /* 0x008fe20000000000 */
[----:B------:R-:W-:Y:S02]  /*0440*/  UIADD3 UR5, UPT, UPT, UR4, 0x4, URZ ;  /* 0x0000000404057890 */ /* 0x000fe4000fffe0ff */
[C---:B------:R-:W-:Y:S01]  /*0450*/  ISETP.EQ.AND P2, PT, R16.reuse, RZ, PT ;  /* 0x000000ff1000720c */ /* 0x040fe20003f42270 */
[--C-:B------:R-:W-:Y:S01]  /*0460*/  @P1 IMAD.MOV.U32 R7, RZ, RZ, R15.reuse ;  /* 0x000000ffff071224 */ /* 0x100fe200078e000f */
[C---:B------:R-:W-:Y:S01]  /*0470*/  ISETP.EQ.AND P3, PT, R16.reuse, 0x4, PT ;  /* 0x000000041000780c */ /* 0x040fe20003f62270 */
[--C-:B------:R-:W-:Y:S01]  /*0480*/  @P6 IMAD.MOV.U32 R6, RZ, RZ, R15.reuse ;  /* 0x000000ffff066224 */ /* 0x100fe200078e000f */
[C---:B------:R-:W-:Y:S01]  /*0490*/  ISETP.EQ.AND P0, PT, R16.reuse, 0x8, PT ;  /* 0x000000081000780c */ /* 0x040fe20003f02270 */
[--C-:B------:R-:W-:Y:S01]  /*04a0*/  @P4 IMAD.MOV.U32 R3, RZ, RZ, R15.reuse ;  /* 0x000000ffff034224 */ /* 0x100fe200078e000f */
[----:B------:R-:W-:Y:S01]  /*04b0*/  ISETP.EQ.AND P1, PT, R16, 0xc, PT ;  /* 0x0000000c1000780c */ /* 0x000fe20003f22270 */
[----:B------:R-:W-:Y:S01]  /*04c0*/  @P5 IMAD.MOV.U32 R0, RZ, RZ, R15 ;  /* 0x000000ffff005224 */ /* 0x000fe200078e000f */
[----:B------:R-:W-:-:S02]  /*04d0*/  ISETP.GE.AND P6, PT, R17, R2, PT ;  /* 0x000000021100720c */ /* 0x000fc40003fc6270 */
[----:B------:R-:W-:Y:S01]  /*04e0*/  LOP3.LUT R15, R2, UR5, RZ, 0xc0, !PT ;  /* 0x00000005020f7c12 */ /* 0x000fe2000f8ec0ff */
[----:B------:R-:W-:Y:S01]  /*04f0*/  UIADD3 UR5, UPT, UPT, UR4, 0x5, URZ ;  /* 0x0000000504057890 */ /* 0x000fe2000fffe0ff */
[----:B------:R-:W-:Y:S02]  /*0500*/  SEL R19, RZ, 0x1, P6 ;  /* 0x00000001ff137807 */ /* 0x000fe40003000000 */
[----:B------:R-:W-:Y:S01]  /*0510*/  @P2 MOV R17, R6 ;  /* 0x0000000600112202 */ /* 0x000fe20000000f00 */
[----:B------:R-:W-:Y:S01]  /*0520*/  @P3 IMAD.MOV.U32 R17, RZ, RZ, R7 ;  /* 0x000000ffff113224 */ /* 0x000fe200078e0007 */
[----:B------:R-:W-:Y:S01]  /*0530*/  LOP3.LUT R16, R12, R19, RZ, 0xfc, !PT ;  /* 0x000000130c107212 */ /* 0x000fe200078efcff */
[----:B------:R-:W-:Y:S02]  /*0540*/  @P0 IMAD.MOV.U32 R17, RZ, RZ, R3 ;  /* 0x000000ffff110224 */ /* 0x000fe400078e0003 */
[----:B------:R-:W-:Y:S02]  /*0550*/  @P1 IMAD.MOV.U32 R17, RZ, RZ, R0 ;  /* 0x000000ffff111224 */ /* 0x000fe400078e0000 */
[----:B------:R-:W-:-:S02]  /*0560*/  IMAD.SHL.U32 R16, R16, 0x4, RZ ;  /* 0x0000000410107824 */ /* 0x000fc400078e00ff */
[----:B----4-:R-:W-:-:S03]  /*0570*/  FADD R14, R14, R17 ;  /* 0x000000110e0e7221 */ /* 0x010fc60000000000 */
[C---:B------:R-:W-:Y:S01]  /*0580*/  ISETP.EQ.AND P6, PT, R16.reuse, RZ, PT ;  /* 0x000000ff1000720c */ /* 0x040fe20003fc2270 */
[--C-:B------:R-:W-:Y:S01]  /*0590*/  @P3 IMAD.MOV.U32 R7, RZ, RZ, R14.reuse ;  /* 0x000000ffff073224 */ /* 0x100fe200078e000e */
[C---:B------:R-:W-:Y:S01]  /*05a0*/  ISETP.EQ.AND P5, PT, R16.reuse, 0x4, PT ;  /* 0x000000041000780c */ /* 0x040fe20003fa2270 */
[--C-:B------:R-:W-:Y:S01]  /*05b0*/  @P0 IMAD.MOV.U32 R3, RZ, RZ, R14.reuse ;  /* 0x000000ffff030224 */ /* 0x100fe200078e000e */
[C---:B------:R-:W-:Y:S01]  /*05c0*/  ISETP.EQ.AND P4, PT, R16.reuse, 0x8, PT ;  /* 0x000000081000780c */ /* 0x040fe20003f82270 */
[----:B------:R-:W-:Y:S01]  /*05d0*/  @P1 IMAD.MOV.U32 R0, RZ, RZ, R14 ;  /* 0x000000ffff001224 */ /* 0x000fe200078e000e */
[----:B------:R-:W-:Y:S02]  /*05e0*/  ISETP.EQ.AND P3, PT, R16, 0xc, PT ;  /* 0x0000000c1000780c */ /* 0x000fe40003f62270 */
[----:B------:R-:W-:Y:S02]  /*05f0*/  @P2 MOV R6, R14 ;  /* 0x0000000e00062202 */ /* 0x000fe40000000f00 */
[----:B------:R-:W-:-:S03]  /*0600*/  ISETP.GE.AND P2, PT, R15, R2, PT ;  /* 0x000000020f00720c */ /* 0x000fc60003f46270 */
[----:B------:R-:W-:Y:S01]  /*0610*/  @P6 IMAD.MOV.U32 R16, RZ, RZ, R6 ;  /* 0x000000ffff106224 */ /* 0x000fe200078e0006 */
[----:B------:R-:W-:Y:S01]  /*0620*/  SEL R15, RZ, 0x1, P2 ;  /* 0x00000001ff0f7807 */ /* 0x000fe20001000000 */
[----:B------:R-:W-:Y:S02]  /*0630*/  @P5 IMAD.MOV.U32 R16, RZ, RZ, R7 ;  /* 0x000000ffff105224 */ /* 0x000fe400078e0007 */
[----:B------:R-:W-:Y:S01]  /*0640*/  @P4 IMAD.MOV.U32 R16, RZ, RZ, R3 ;  /* 0x000000ffff104224 */ /* 0x000fe200078e0003 */
[----:B------:R-:W-:Y:S01]  /*0650*/  LOP3.LUT R15, R12, R15, RZ, 0xfc, !PT ;  /* 0x0000000f0c0f7212 */ /* 0x000fe200078efcff */
[----:B------:R-:W-:-:S03]  /*0660*/  @P3 IMAD.MOV.U32 R16, RZ, RZ, R0 ;  /* 0x000000ffff103224 */ /* 0x000fc600078e0000 */
[----:B------:R-:W-:Y:S01]  /*0670*/  SHF.L.U32 R14, R15, 0x2, RZ ;  /* 0x000000020f0e7819 */ /* 0x000fe200000006ff */
[----:B-----5:R-:W-:Y:S01]  /*0680*/  FADD R13, R13, R16 ;  /* 0x000000100d0d7221 */ /* 0x020fe20000000000 */
[----:B------:R-:W-:Y:S01]  /*0690*/  LOP3.LUT R15, R2, UR5, RZ, 0xc0, !PT ;  /* 0x00000005020f7c12 */ /* 0x000fe2000f8ec0ff */
[----:B------:R-:W-:Y:S01]  /*06a0*/  UIADD3 UR5, UPT, UPT, UR4, 0x6, URZ ;  /* 0x0000000604057890 */ /* 0x000fe2000fffe0ff */
[C---:B------:R-:W-:Y:S01]  /*06b0*/  ISETP.EQ.AND P0, PT, R14.reuse, RZ, PT ;  /* 0x000000ff0e00720c */ /* 0x040fe20003f02270 */
[--C-:B------:R-:W-:Y:S01]  /*06c0*/  @P5 IMAD.MOV.U32 R7, RZ, RZ, R13.reuse ;  /* 0x000000ffff075224 */ /* 0x100fe200078e000d */
[C---:B------:R-:W-:Y:S01]  /*06d0*/  ISETP.EQ.AND P1, PT, R14.reuse, 0x4, PT ;  /* 0x000000040e00780c */ /* 0x040fe20003f22270 */
[--C-:B------:R-:W-:Y:S01]  /*06e0*/  @P6 IMAD.MOV.U32 R6, RZ, RZ, R13.reuse ;  /* 0x000000ffff066224 */ /* 0x100fe200078e000d */
[C---:B------:R-:W-:Y:S01]  /*06f0*/  ISETP.EQ.AND P2, PT, R14.reuse, 0x8, PT ;  /* 0x000000080e00780c */ /* 0x040fe20003f42270 */
[----:B------:R-:W-:Y:S01]  /*0700*/  @P4 IMAD.MOV.U32 R3, RZ, RZ, R13 ;  /* 0x000000ffff034224 */ /* 0x000fe200078e000d */
[----:B------:R-:W-:-:S02]  /*0710*/  ISETP.EQ.AND P5, PT, R14, 0xc, PT ;  /* 0x0000000c0e00780c */ /* 0x000fc40003fa2270 */
[----:B------:R-:W-:Y:S02]  /*0720*/  ISETP.GE.AND P6, PT, R15, R2, PT ;  /* 0x000000020f00720c */ /* 0x000fe40003fc6270 */
[----:B------:R-:W-:Y:S02]  /*0730*/  @P3 MOV R0, R13 ;  /* 0x0000000d00003202 */ /* 0x000fe40000000f00 */
[----:B------:R-:W-:Y:S01]  /*0740*/  SEL R15, RZ, 0x1, P6 ;  /* 0x00000001ff0f7807 */ /* 0x000fe20003000000 */
[----:B------:R-:W-:Y:S01]  /*0750*/  @P0 IMAD.MOV.U32 R14, RZ, RZ, R6 ;  /* 0x000000ffff0e0224 */ /* 0x000fe200078e0006 */
[----:B------:R-:W-:Y:S01]  /*0760*/  LOP3.LUT R13, R2, UR5, RZ, 0xc0, !PT ;  /* 0x00000005020d7c12 */ /* 0x000fe2000f8ec0ff */
[----:B------:R-:W-:Y:S01]  /*0770*/  @P1 IMAD.MOV.U32 R14, RZ, RZ, R7 ;  /* 0x000000ffff0e1224 */ /* 0x000fe200078e0007 */
[----:B------:R-:W-:Y:S01]  /*0780*/  LOP3.LUT R15, R12, R15, RZ, 0xfc, !PT ;  /* 0x0000000f0c0f7212 */ /* 0x000fe200078efcff */
[----:B------:R-:W-:Y:S01]  /*0790*/  @P2 IMAD.MOV.U32 R14, RZ, RZ, R3 ;  /* 0x000000ffff0e2224 */ /* 0x000fe200078e0003 */
[----:B------:R-:W-:Y:S01]  /*07a0*/  UIADD3 UR5, UPT, UPT, UR4, 0x7, URZ ;  /* 0x0000000704057890 */ /* 0x000fe2000fffe0ff */
[----:B------:R-:W-:Y:S01]  /*07b0*/  @P5 IMAD.MOV.U32 R14, RZ, RZ, R0 ;  /* 0x000000ffff0e5224 */ /* 0x000fe200078e0000 */
[----:B------:R-:W-:Y:S01]  /*07c0*/  UIADD3 UR4, UPT, UPT, UR4, 0x8, URZ ;  /* 0x0000000804047890 */ /* 0x000fe2000fffe0ff */
[----:B------:R-:W-:-:S02]  /*07d0*/  IMAD.SHL.U32 R15, R15, 0x4, RZ ;  /* 0x000000040f0f7824 */ /* 0x000fc400078e00ff */
[----:B------:R-:W-:Y:S01]  /*07e0*/  FADD R11, R11, R14 ;  /* 0x0000000e0b0b7221 */ /* 0x000fe20000000000 */
[----:B------:R-:W-:Y:S02]  /*07f0*/  UISETP.NE.AND UP0, UPT, UR4, 0x4000000, UPT ;  /* 0x040000000400788c */ /* 0x000fe4000bf05270 */
        /* <DEDUP_REMOVED lines=9> */
[----:B------:R-:W-:Y:S02]  /*0890*/  LOP3.LUT R11, R2, UR5, RZ, 0xc0, !PT ;  /* 0x00000005020b7c12 */ /* 0x000fe4000f8ec0ff */
[----:B------:R-:W-:Y:S02]  /*08a0*/  SEL R15, RZ, 0x1, P0 ;  /* 0x00000001ff0f7807 */ /* 0x000fe40000000000 */
[----:B------:R-:W-:Y:S01]  /*08b0*/  @P4 MOV R13, R6 ;  /* 0x00000006000d4202 */ /* 0x000fe20000000f00 */
[----:B------:R-:W-:Y:S01]  /*08c0*/  @P6 IMAD.MOV.U32 R13, RZ, RZ, R7 ;  /* 0x000000ffff0d6224 */ /* 0x000fe200078e0007 */
[----:B------:R-:W-:Y:S01]  /*08d0*/  LOP3.LUT R14, R12, R15, RZ, 0xfc, !PT ;  /* 0x0000000f0c0e7212 */ /* 0x000fe200078efcff */
[----:B------:R-:W-:Y:S02]  /*08e0*/  @P3 IMAD.MOV.U32 R13, RZ, RZ, R3 ;  /* 0x000000ffff0d3224 */ /* 0x000fe400078e0003 */
[----:B------:R-:W-:Y:S02]  /*08f0*/  @P1 MOV R13, R0 ;  /* 0x00000000000d1202 */ /* 0x000fe40000000f00 */
[----:B------:R-:W-:-:S03]  /*0900*/  IMAD.SHL.U32 R14, R14, 0x4, RZ ;  /* 0x000000040e0e7824 */ /* 0x000fc600078e00ff */
[----:B------:R-:W-:Y:S02]  /*0910*/  FADD R10, R10, R13 ;  /* 0x0000000d0a0a7221 */ /* 0x000fe40000000000 */
[C---:B------:R-:W-:Y:S02]  /*0920*/  ISETP.EQ.AND P2, PT, R14.reuse, RZ, PT ;  /* 0x000000ff0e00720c */ /* 0x040fe40003f42270 */
[C---:B------:R-:W-:Y:S01]  /*0930*/  ISETP.EQ.AND P0, PT, R14.reuse, 0x4, PT ;  /* 0x000000040e00780c */ /* 0x040fe20003f02270 */
[--C-:B------:R-:W-:Y:S01]  /*0940*/  @P6 IMAD.MOV.U32 R7, RZ, RZ, R10.reuse ;  /* 0x000000ffff076224 */ /* 0x100fe200078e000a */
[C---:B------:R-:W-:Y:S01]  /*0950*/  ISETP.EQ.AND P5, PT, R14.reuse, 0x8, PT ;  /* 0x000000080e00780c */ /* 0x040fe20003fa2270 */
[--C-:B------:R-:W-:Y:S01]  /*0960*/  @P4 IMAD.MOV.U32 R6, RZ, RZ, R10.reuse ;  /* 0x000000ffff064224 */ /* 0x100fe200078e000a */
[----:B------:R-:W-:Y:S01]  /*0970*/  ISETP.EQ.AND P6, PT, R14, 0xc, PT ;  /* 0x0000000c0e00780c */ /* 0x000fe20003fc2270 */
[----:B------:R-:W-:Y:S01]  /*0980*/  @P3 IMAD.MOV.U32 R3, RZ, RZ, R10 ;  /* 0x000000ffff033224 */ /* 0x000fe200078e000a */
[----:B------:R-:W-:-:S02]  /*0990*/  ISETP.GE.AND P4, PT, R11, R2, PT ;  /* 0x000000020b00720c */ /* 0x000fc40003f86270 */
[----:B------:R-:W-:Y:S02]  /*09a0*/  @P1 MOV R0, R10 ;  /* 0x0000000a00001202 */ /* 0x000fe40000000f00 */
[----:B------:R-:W-:Y:S01]  /*09b0*/  SEL R11, RZ, 0x1, P4 ;  /* 0x00000001ff0b7807 */ /* 0x000fe20002000000 */
[----:B------:R-:W-:Y:S02]  /*09c0*/  @P2 IMAD.MOV.U32 R14, RZ, RZ, R6 ;  /* 0x000000ffff0e2224 */ /* 0x000fe400078e0006 */
[----:B------:R-:W-:Y:S01]  /*09d0*/  @P0 IMAD.MOV.U32 R14, RZ, RZ, R7 ;  /* 0x000000ffff0e0224 */ /* 0x000fe200078e0007 */
[----:B------:R-:W-:Y:S01]  /*09e0*/  LOP3.LUT R12, R12, R11, RZ, 0xfc, !PT ;  /* 0x0000000b0c0c7212 */ /* 0x000fe200078efcff */
[----:B------:R-:W-:Y:S02]  /*09f0*/  @P5 IMAD.MOV.U32 R14, RZ, RZ, R3 ;  /* 0x000000ffff0e5224 */ /* 0x000fe400078e0003 */
[----:B------:R-:W-:Y:S02]  /*0a00*/  @P6 IMAD.MOV.U32 R14, RZ, RZ, R0 ;  /* 0x000000ffff0e6224 */ /* 0x000fe400078e0000 */
[----:B------:R-:W-:-:S02]  /*0a10*/  IMAD.SHL.U32 R10, R12, 0x4, RZ ;  /* 0x000000040c0a7824 */ /* 0x000fc400078e00ff */
[----:B------:R-:W-:-:S03]  /*0a20*/  FADD R9, R9, R14 ;  /* 0x0000000e09097221 */ /* 0x000fc60000000000 */
        /* <DEDUP_REMOVED lines=8> */
[----:B0-----:R-:W-:-:S04]  /*0ab0*/  IADD3 R4, P0, PT, R4, 0x20, RZ ;  /* 0x0000002004047810 */ /* 0x001fc80007f1e0ff */
[----:B------:R-:W-:Y:S02]  /*0ac0*/  IADD3.X R5, PT, PT, RZ, R5, RZ, P0, !PT ;  /* 0x00000005ff057210 */ /* 0x000fe400007fe4ff */
[----:B------:R-:W-:Y:S01]  /*0ad0*/  @P4 MOV R11, R6 ;  /* 0x00000006000b4202 */ /* 0x000fe20000000f00 */
[----:B------:R-:W-:Y:S02]  /*0ae0*/  @P3 IMAD.MOV.U32 R11, RZ, RZ, R7 ;  /* 0x000000ffff0b3224 */ /* 0x000fe400078e0007 */
[----:B------:R-:W-:Y:S02]  /*0af0*/  @P1 IMAD.MOV.U32 R11, RZ, RZ, R3 ;  /* 0x000000ffff0b1224 */ /* 0x000fe400078e0003 */
[----:B------:R-:W-:-:S04]  /*0b00*/  @P2 IMAD.MOV.U32 R11, RZ, RZ, R0 ;  /* 0x000000ffff0b2224 */ /* 0x000fc800078e0000 */
[----:B------:R-:W-:-:S04]  /*0b10*/  FADD R8, R8, R11 ;  /* 0x0000000b08087221 */ /* 0x000fc80000000000 */
[--C-:B------:R-:W-:Y:S02]  /*0b20*/  @P4 IMAD.MOV.U32 R6, RZ, RZ, R8.reuse ;  /* 0x000000ffff064224 */ /* 0x100fe400078e0008 */
[--C-:B------:R-:W-:Y:S02]  /*0b30*/  @P3 IMAD.MOV.U32 R7, RZ, RZ, R8.reuse ;  /* 0x000000ffff073224 */ /* 0x100fe400078e0008 */
[--C-:B------:R-:W-:Y:S02]  /*0b40*/  @P1 IMAD.MOV.U32 R3, RZ, RZ, R8.reuse ;  /* 0x000000ffff031224 */ /* 0x100fe400078e0008 */
[----:B------:R-:W-:Y:S01]  /*0b50*/  @P2 IMAD.MOV.U32 R0, RZ, RZ, R8 ;  /* 0x000000ffff002224 */ /* 0x000fe200078e0008 */
[----:B------:R-:W-:Y:S06]  /*0b60*/  BRA.U UP0, `(.L_x_0) ;  /* 0xfffffff500607547 */ /* 0x000fec000b83ffff */
[----:B------:R-:W0:Y:S01]  /*0b70*/  F2F.F64.F32 R4, R7 ;  /* 0x0000000700047310 */ /* 0x000e220000201800 */
[----:B------:R-:W-:-:S07]  /*0b80*/  FADD R12, R6, -0.25 ;  /* 0xbe800000060c7421 */ /* 0x000fce0000000000 */
[----:B------:R1:W2:Y:S01]  /*0b90*/  F2F.F64.F32 R8, |R12| ;  /* 0x4000000c00087310 */ /* 0x0002a20000201800 */
[----:B0-----:R-:W-:-:S07]  /*0ba0*/  DADD R4, R4, -0.25 ;  /* 0xbfd0000004047429 */ /* 0x001fce0000000000 */
[----:B------:R-:W0:Y:S01]  /*0bb0*/  F2F.F64.F32 R6, R0 ;  /* 0x0000000000067310 */ /* 0x000e220000201800 */
[----:B-1----:R-:W1:Y:S01]  /*0bc0*/  LDC.64 R12, c[0x0][0x388] ;  /* 0x0000e200ff0c7b82 */ /* 0x002e620000000a00 */
[----:B--2---:R-:W-:-:S06]  /*0bd0*/  DADD R4, |R4|, R8 ;  /* 0x0000000004047229 */ /* 0x004fcc0000000208 */
[----:B------:R-:W2:Y:S01]  /*0be0*/  F2F.F64.F32 R8, R3 ;  /* 0x0000000300087310 */ /* 0x000ea20000201800 */
[----:B0-----:R-:W-:-:S07]  /*0bf0*/  DADD R6, R6, -0.25 ;  /* 0xbfd0000006067429 */ /* 0x001fce0000000000 */
[----:B------:R-:W0:Y:S01]  /*0c00*/  F2F.F32.F64 R4, R4 ;  /* 0x0000000400047310 */ /* 0x000e220000301000 */
[----:B--2---:R-:W-:Y:S01]  /*0c10*/  DADD R8, R8, -0.25 ;  /* 0xbfd0000008087429 */ /* 0x004fe20000000000 */
[----:B-1----:R-:W-:-:S06]  /*0c20*/  IMAD.WIDE R2, R2, 0x4, R12 ;  /* 0x0000000402027825 */ /* 0x002fcc00078e020c */
[----:B0-----:R-:W0:Y:S02]  /*0c30*/  F2F.F64.F32 R10, R4 ;  /* 0x00000004000a7310 */ /* 0x001e240000201800 */
[----:B0-----:R-:W-:-:S10]  /*0c40*/  DADD R8, |R8|, R10 ;  /* 0x0000000008087229 */ /* 0x001fd4000000020a */
[----:B------:R-:W0:Y:S08]  /*0c50*/  F2F.F32.F64 R8, R8 ;  /* 0x0000000800087310 */ /* 0x000e300000301000 */
[----:B0-----:R-:W0:Y:S02]  /*0c60*/  F2F.F64.F32 R10, R8 ;  /* 0x00000008000a7310 */ /* 0x001e240000201800 */
[----:B0-----:R-:W-:-:S10]  /*0c70*/  DADD R6, |R6|, R10 ;  /* 0x0000000006067229 */ /* 0x001fd4000000020a */
[----:B------:R-:W0:Y:S02]  /*0c80*/  F2F.F32.F64 R7, R6 ;  /* 0x0000000600077310 */ /* 0x000e240000301000 */
[----:B0-----:R-:W-:Y:S01]  /*0c90*/  STG.E desc[UR6][R2.64], R7 ;  /* 0x0000000702007986 */ /* 0x001fe2000c101906 */
[----:B------:R-:W-:Y:S05]  /*0ca0*/  EXIT ;  /* 0x000000000000794d */ /* 0x000fea0003800000 */
.L_x_1:
[----:B------:R-:W-:-:S00]  /*0cb0*/  BRA `(.L_x_1) ;  /* 0xfffffffc00fc7947 */ /* 0x000fc0000383ffff */
[----:B------:R-:W-:-:S00]  /*0cc0*/  NOP ;  /* 0x0000000000007918 */ /* 0x000fc00000000000 */
        /* <DEDUP_REMOVED lines=11> */
.L_x_3:


//--------------------- .text._Z15set_prior_probsILi13ELi2ELi10EEvPf --------------------------
	.section	.text._Z15set_prior_probsILi13ELi2ELi10EEvPf,"ax",@progbits
	.align	128
        .global         _Z15set_prior_probsILi13ELi2ELi10EEvPf
        .type           _Z15set_prior_probsILi13ELi2ELi10EEvPf,@function
        .size           _Z15set_prior_probsILi13ELi2ELi10EEvPf,(.L_x_4 - _Z15set_prior_probsILi13ELi2ELi10EEvPf)
        .other          _Z15set_prior_probsILi13ELi2ELi10EEvPf,@"STO_CUDA_ENTRY STV_DEFAULT"
_Z15set_prior_probsILi13ELi2ELi10EEvPf:
.text._Z15set_prior_probsILi13ELi2ELi10EEvPf:
[----:B------:R-:W-:Y:S01]  /*0000*/  LDC R1, c[0x0][0x37c] ;  /* 0x0000df00ff017b82 */ /* 0x000fe20000000800 */
[----:B------:R-:W0:Y:S07]  /*0010*/  S2R R3, SR_TID.X ;  /* 0x0000000000037919 */ /* 0x000e2e0000002100 */
[----:B------:R-:W0:Y:S01]  /*0020*/  S2UR UR4, SR_CTAID.X ;  /* 0x00000000000479c3 */ /* 0x000e220000002500 */
[----:B------:R-:W-:-:S07]  /*0030*/  IMAD.MOV.U32 R0, RZ, RZ, 0x3f666666 ;  /* 0x3f666666ff007424 */ /* 0x000fce00078e00ff */
[----:B------:R-:W0:Y:S02]  /*0040*/  LDC R2, c[0x0][0x360] ;  /* 0x0000d800ff027b82 */ /* 0x000e240000000800 */
[----:B0-----:R-:W-:Y:S01]  /*0050*/  IMAD R2, R2, UR4, R3 ;  /* 0x0000000402027c24 */ /* 0x001fe2000f8e0203 */
[----:B------:R-:W0:Y:S04]  /*0060*/  LDCU.64 UR4, c[0x0][0x358] ;  /* 0x00006b00ff0477ac */ /* 0x000e280008000a00 */
[C---:B------:R-:W-:Y:S02]  /*0070*/  LOP3.LUT R3, R2.reuse, 0x1, RZ, 0xc0, !PT ;  /* 0x0000000102037812 */ /* 0x040fe400078ec0ff */
[----:B------:R-:W-:Y:S02]  /*0080*/  R2P PR, R2, 0x7e ;  /* 0x0000007e02007804 */ /* 0x000fe40000000000 */
[----:B------:R-:W-:-:S03]  /*0090*/  ISETP.NE.U32.AND P0, PT, R3, 0x1, PT ;  /* 0x000000010300780c */ /* 0x000fc60003f05070 */
[C---:B------:R-:W-:Y:S02]  /*00a0*/  FSEL R4, R0.reuse, 0.10000000149011611938, P1 ;  /* 0x3dcccccd00047808 */ /* 0x040fe40000800000 */
[C---:B------:R-:W-:Y:S02]  /*00b0*/  FSEL R3, R0.reuse, 0.10000000149011611938, !P0 ;  /* 0x3dcccccd00037808 */ /* 0x040fe40004000000 */
[----:B------:R-:W-:Y:S02]  /*00c0*/  FSEL R6, R0, 0.10000000149011611938, P2 ;  /* 0x3dcccccd00067808 */ /* 0x000fe40001000000 */
[----:B------:R-:W-:Y:S01]  /*00d0*/  LOP3.LUT P0, RZ, R2, 0x80, RZ, 0xc0, !PT ;  /* 0x0000008002ff7812 */ /* 0x000fe2000780c0ff */
[----:B------:R-:W-:Y:S01]  /*00e0*/  FMUL R3, R3, R4 ;  /* 0x0000000403037220 */ /* 0x000fe20000400000 */
[----:B------:R-:W-:-:S03]  /*00f0*/  FSEL R4, R0, 0.10000000149011611938, P3 ;  /* 0x3dcccccd00047808 */ /* 0x000fc60001800000 */
[----:B------:R-:W-:Y:S01]  /*0100*/  FMUL R3, R3, R6 ;  /* 0x0000000603037220 */ /* 0x000fe20000400000 */
[----:B------:R-:W-:-:S03]  /*0110*/  FSEL R6, R0, 0.10000000149011611938, P4 ;  /* 0x3dcccccd00067808 */ /* 0x000fc60002000000 */
[----:B------:R-:W-:Y:S01]  /*0120*/  FMUL R3, R3, R4 ;  /* 0x0000000403037220 */ /* 0x000fe20000400000 */
[----:B------:R-:W-:-:S03]  /*0130*/  FSEL R4, R0, 0.10000000149011611938, P5 ;  /* 0x3dcccccd00047808 */ /* 0x000fc60002800000 */
[----:B------:R-:W-:Y:S01]  /*0140*/  FMUL R3, R3, R6 ;  /* 0x0000000603037220 */ /* 0x000fe20000400000 */
[----:B------:R-:W-:-:S03]  /*0150*/  FSEL R6, R0, 0.10000000149011611938, P6 ;  /* 0x3dcccccd00067808 */ /* 0x000fc60003000000 */
[----:B------:R-:W-:Y:S01]  /*0160*/  FMUL R3, R3, R4 ;  /* 0x0000000403037220 */ /* 0x000fe20000400000 */
[----:B------:R-:W-:Y:S02]  /*0170*/  FSEL R4, R0, 0.10000000149011611938, P0 ;  /* 0x3dcccccd00047808 */ /* 0x000fe40000000000 */
[----:B------:R-:W-:Y:S01]  /*0180*/  R2P PR, R2.B1, 0x7f ;  /* 0x0000007f02007804 */ /* 0x000fe20000001000 */
[----:B------:R-:W-:-:S04]  /*0190*/  FMUL R3, R3, R6 ;  /* 0x0000000603037220 */ /* 0x000fc80000400000 */
[C---:B------:R-:W-:Y:S01]  /*01a0*/  FSEL R6, R0.reuse, 0.10000000149011611938, P0 ;  /* 0x3dcccccd00067808 */ /* 0x040fe20000000000 */
[----:B------:R-:W-:Y:S01]  /*01b0*/  FMUL R3, R3, R4 ;  /* 0x0000000403037220 */ /* 0x000fe20000400000 */
        /* <DEDUP_REMOVED lines=18> */
[C---:B------:R-:W-:Y:S02]  /*02e0*/  FSEL R4, R0.reuse, 0.10000000149011611938, P1 ;  /* 0x3dcccccd00047808 */ /* 0x040fe40000800000 */
[C---:B------:R-:W-:Y:S01]  /*02f0*/  FSEL R8, R0.reuse, 0.10000000149011611938, P3 ;  /* 0x3dcccccd00087808 */ /* 0x040fe20001800000 */
[----:B------:R-:W-:Y:S01]  /*0300*/  FMUL R3, R3, R6 ;  /* 0x0000000603037220 */ /* 0x000fe20000400000 */
[----:B------:R-:W-:Y:S02]  /*0310*/  FSEL R6, R0, 0.10000000149011611938, P2 ;  /* 0x3dcccccd00067808 */ /* 0x000fe40001000000 */
[C---:B------:R-:W-:Y:S01]  /*0320*/  LOP3.LUT P2, RZ, R2.reuse, 0x800000, RZ, 0xc0, !PT ;  /* 0x0080000002ff7812 */ /* 0x040fe2000784c0ff */
[----:B------:R-:W-:Y:S02]  /*0330*/  FMUL R3, R3, R4 ;  /* 0x0000000403037220 */ /* 0x000fe40000400000 */
[----:B------:R-:W1:Y:S01]  /*0340*/  LDC.64 R4, c[0x0][0x380] ;  /* 0x0000e000ff047b82 */ /* 0x000e620000000a00 */
[----:B------:R-:W-:Y:S01]  /*0350*/  R2P PR, R2.B3, 0x3 ;  /* 0x0000000302007804 */ /* 0x000fe20000003000 */
        /* <DEDUP_REMOVED lines=9> */
[C---:B------:R-:W-:Y:S02]  /*03f0*/  FSEL R6, R0.reuse, 0.10000000149011611938, P0 ;  /* 0x3dcccccd00067808 */ /* 0x040fe40000000000 */
[----:B------:R-:W-:Y:S01]  /*0400*/  FSEL R0, R0, 0.10000000149011611938, P1 ;  /* 0x3dcccccd00007808 */ /* 0x000fe20000800000 */
[----:B------:R-:W-:Y:S01]  /*0410*/  FMUL R3, R3, R8 ;  /* 0x0000000803037220 */ /* 0x000fe20000400000 */
[----:B-1----:R-:W-:-:S04]  /*0420*/  IMAD.WIDE R4, R2, 0x4, R4 ;  /* 0x0000000402047825 */ /* 0x002fc800078e0204 */
[----:B------:R-:W-:-:S04]  /*0430*/  FMUL R3, R3, R6 ;  /* 0x0000000603037220 */ /* 0x000fc80000400000 */
[----:B------:R-:W-:-:S05]  /*0440*/  FMUL R3, R3, R0 ;  /* 0x0000000003037220 */ /* 0x000fca0000400000 */
[----:B0-----:R-:W-:Y:S01]  /*0450*/  STG.E desc[UR4][R4.64], R3 ;  /* 0x0000000304007986 */ /* 0x001fe2000c101904 */
[----:B------:R-:W-:Y:S05]  /*0460*/  EXIT ;  /* 0x000000000000794d */ /* 0x000fea0003800000 */
.L_x_2:
        /* <DEDUP_REMOVED lines=9> */
.L_x_4:


//--------------------- .nv.shared.reserved.0     --------------------------
	.section	.nv.shared.reserved.0,"aw",@nobits
	.weak		__nv_reservedSMEM_offset_0_alias
	.size		__nv_reservedSMEM_offset_0_alias, 0, 64
	.other		__nv_reservedSMEM_offset_0_alias,@"STO_CUDA_RESERVED_SHARED STV_DEFAULT"
__nv_reservedSMEM_offset_0_alias:
	.zero		0
	.zero		64


//--------------------- .nv.constant0._Z4BBPAILi13ELi2EEvPKfPf --------------------------
	.section	.nv.constant0._Z4BBPAILi13ELi2EEvPKfPf,"a",@progbits
	.sectionflags	@""
	.align	4
.nv.constant0._Z4BBPAILi13ELi2EEvPKfPf:
	.zero		912


//--------------------- .nv.constant0._Z15set_prior_probsILi13ELi2ELi10EEvPf --------------------------
	.section	.nv.constant0._Z15set_prior_probsILi13ELi2ELi10EEvPf,"a",@progbits
	.sectionflags	@""
	.align	4
.nv.constant0._Z15set_prior_probsILi13ELi2ELi10EEvPf:
	.zero		904


//--------------------- SYMBOLS --------------------------

	.type		.nv.reservedSmem.offset0,@object
	.size		.nv.reservedSmem.offset0,0x4
